	.headerflags	@"EF_CUDA_TEXMODE_UNIFIED EF_CUDA_64BIT_ADDRESS EF_CUDA_SM89 EF_CUDA_VIRTUAL_SM(EF_CUDA_SM89)"
	.elftype	@"ET_EXEC"


//--------------------- .nv.info                  --------------------------
	.section	.nv.info,"",@"SHT_CUDA_INFO"
	.align	4


	//----- nvinfo : EIATTR_REGCOUNT
	.align		4
        /*0000*/ 	.byte	0x04, 0x2f
        /*0002*/ 	.short	(.L_1 - .L_0)
	.align		4
.L_0:
        /*0004*/ 	.word	index@(triton__0d1d2d3d4d5de6de)
        /*0008*/ 	.word	0x00000028


	//----- nvinfo : EIATTR_MAX_STACK_SIZE
	.align		4
.L_1:
        /*000c*/ 	.byte	0x04, 0x23
        /*000e*/ 	.short	(.L_3 - .L_2)
	.align		4
.L_2:
        /*0010*/ 	.word	index@(triton__0d1d2d3d4d5de6de)
        /*0014*/ 	.word	0x00000000


	//----- nvinfo : EIATTR_MIN_STACK_SIZE
	.align		4
.L_3:
        /*0018*/ 	.byte	0x04, 0x12
        /*001a*/ 	.short	(.L_5 - .L_4)
	.align		4
.L_4:
        /*001c*/ 	.word	index@(triton__0d1d2d3d4d5de6de)
        /*0020*/ 	.word	0x00000000


	//----- nvinfo : EIATTR_FRAME_SIZE
	.align		4
.L_5:
        /*0024*/ 	.byte	0x04, 0x11
        /*0026*/ 	.short	(.L_7 - .L_6)
	.align		4
.L_6:
        /*0028*/ 	.word	index@(triton__0d1d2d3d4d5de6de)
        /*002c*/ 	.word	0x00000000
.L_7:


//--------------------- .nv.info.triton__0d1d2d3d4d5de6de --------------------------
	.section	.nv.info.triton__0d1d2d3d4d5de6de,"",@"SHT_CUDA_INFO"
	.align	4


	//----- nvinfo : EIATTR_CUDA_API_VERSION
	.align		4
        /*0000*/ 	.byte	0x04, 0x37
        /*0002*/ 	.short	(.L_9 - .L_8)
.L_8:
        /*0004*/ 	.word	0x0000007b


	//----- nvinfo : EIATTR_PARAM_CBANK
	.align		4
.L_9:
        /*0008*/ 	.byte	0x04, 0x0a
        /*000a*/ 	.short	(.L_11 - .L_10)
	.align		4
.L_10:
        /*000c*/ 	.word	index@(.nv.constant0.triton__0d1d2d3d4d5de6de)
        /*0010*/ 	.short	0x0160
        /*0012*/ 	.short	0x0030


	//----- nvinfo : EIATTR_CBANK_PARAM_SIZE
	.align		4
.L_11:
        /*0014*/ 	.byte	0x03, 0x19
        /*0016*/ 	.short	0x0030


	//----- nvinfo : EIATTR_KPARAM_INFO
	.align		4
        /*0018*/ 	.byte	0x04, 0x17
        /*001a*/ 	.short	(.L_13 - .L_12)
.L_12:
        /*001c*/ 	.word	0x00000000
        /*0020*/ 	.short	0x0006
        /*0022*/ 	.short	0x002c
        /*0024*/ 	.byte	0x00, 0xf0, 0x11, 0x00


	//----- nvinfo : EIATTR_KPARAM_INFO
	.align		4
.L_13:
        /*0028*/ 	.byte	0x04, 0x17
        /*002a*/ 	.short	(.L_15 - .L_14)
.L_14:
        /*002c*/ 	.word	0x00000000
        /*0030*/ 	.short	0x0005
        /*0032*/ 	.short	0x0028
        /*0034*/ 	.byte	0x00, 0xf0, 0x11, 0x00


	//----- nvinfo : EIATTR_KPARAM_INFO
	.align		4
.L_15:
        /*0038*/ 	.byte	0x04, 0x17
        /*003a*/ 	.short	(.L_17 - .L_16)
.L_16:
        /*003c*/ 	.word	0x00000000
        /*0040*/ 	.short	0x0004
        /*0042*/ 	.short	0x0020
        /*0044*/ 	.byte	0x00, 0xf0, 0x21, 0x00


	//----- nvinfo : EIATTR_KPARAM_INFO
	.align		4
.L_17:
        /*0048*/ 	.byte	0x04, 0x17
        /*004a*/ 	.short	(.L_19 - .L_18)
.L_18:
        /*004c*/ 	.word	0x00000000
        /*0050*/ 	.short	0x0003
        /*0052*/ 	.short	0x0018
        /*0054*/ 	.byte	0x00, 0xf0, 0x21, 0x00


	//----- nvinfo : EIATTR_KPARAM_INFO
	.align		4
.L_19:
        /*0058*/ 	.byte	0x04, 0x17
        /*005a*/ 	.short	(.L_21 - .L_20)
.L_20:
        /*005c*/ 	.word	0x00000000
        /*0060*/ 	.short	0x0002
        /*0062*/ 	.short	0x0010
        /*0064*/ 	.byte	0x00, 0xf0, 0x21, 0x00


	//----- nvinfo : EIATTR_KPARAM_INFO
	.align		4
.L_21:
        /*0068*/ 	.byte	0x04, 0x17
        /*006a*/ 	.short	(.L_23 - .L_22)
.L_22:
        /*006c*/ 	.word	0x00000000
        /*0070*/ 	.short	0x0001
        /*0072*/ 	.short	0x0008
        /*0074*/ 	.byte	0x00, 0xf0, 0x21, 0x00


	//----- nvinfo : EIATTR_KPARAM_INFO
	.align		4
.L_23:
        /*0078*/ 	.byte	0x04, 0x17
        /*007a*/ 	.short	(.L_25 - .L_24)
.L_24:
        /*007c*/ 	.word	0x00000000
        /*0080*/ 	.short	0x0000
        /*0082*/ 	.short	0x0000
        /*0084*/ 	.byte	0x00, 0xf0, 0x21, 0x00


	//----- nvinfo : EIATTR_MAXREG_COUNT
	.align		4
.L_25:
        /*0088*/ 	.byte	0x03, 0x1b
        /*008a*/ 	.short	0x00ff


	//----- nvinfo : EIATTR_COOP_GROUP_MASK_REGIDS
	.align		4
        /*008c*/ 	.byte	0x04, 0x29
        /*008e*/ 	.short	(.L_27 - .L_26)


	//   ....[0]....
.L_26:
        /*0090*/ 	.word	0xffffffff


	//   ....[1]....
        /*0094*/ 	.word	0xffffffff


	//   ....[2]....
        /*0098*/ 	.word	0xffffffff


	//   ....[3]....
        /*009c*/ 	.word	0xffffffff


	//   ....[4]....
        /*00a0*/ 	.word	0xffffffff


	//   ....[5]....
        /*00a4*/ 	.word	0xffffffff


	//   ....[6]....
        /*00a8*/ 	.word	0xffffffff


	//   ....[7]....
        /*00ac*/ 	.word	0xffffffff


	//----- nvinfo : EIATTR_COOP_GROUP_INSTR_OFFSETS
	.align		4
.L_27:
        /*00b0*/ 	.byte	0x04, 0x28
        /*00b2*/ 	.short	(.L_29 - .L_28)


	//   ....[0]....
.L_28:
        /*00b4*/ 	.word	0x00000890


	//   ....[1]....
        /*00b8*/ 	.word	0x000008b0


	//   ....[2]....
        /*00bc*/ 	.word	0x000008d0


	//   ....[3]....
        /*00c0*/ 	.word	0x000008f0


	//   ....[4]....
        /*00c4*/ 	.word	0x00000920


	//   ....[5]....
        /*00c8*/ 	.word	0x000009a0


	//   ....[6]....
        /*00cc*/ 	.word	0x000009c0


	//   ....[7]....
        /*00d0*/ 	.word	0x000009f0


	//----- nvinfo : EIATTR_EXIT_INSTR_OFFSETS
	.align		4
.L_29:
        /*00d4*/ 	.byte	0x04, 0x1c
        /*00d6*/ 	.short	(.L_31 - .L_30)


	//   ....[0]....
.L_30:
        /*00d8*/ 	.word	0x00001180


	//----- nvinfo : EIATTR_MAX_THREADS
	.align		4
.L_31:
        /*00dc*/ 	.byte	0x04, 0x05
        /*00de*/ 	.short	(.L_33 - .L_32)
.L_32:
        /*00e0*/ 	.word	0x00000100
        /*00e4*/ 	.word	0x00000001
        /*00e8*/ 	.word	0x00000001
.L_33:


//--------------------- .nv.rel.action            --------------------------
	.section	.nv.rel.action,"",@"SHT_CUDA_RELOCINFO"
	.align	8
	.sectionentsize	8
        /*0000*/ 	.byte	0x73, 0x00, 0x00, 0x00, 0x00, 0x00, 0x00, 0x00, 0x00, 0x00, 0x00, 0x11, 0x25, 0x00, 0x05, 0x36


//--------------------- .nv.constant0.triton__0d1d2d3d4d5de6de --------------------------
	.section	.nv.constant0.triton__0d1d2d3d4d5de6de,"a",@progbits
	.align	4
.nv.constant0.triton__0d1d2d3d4d5de6de:
	.zero		400


//--------------------- .text.triton__0d1d2d3d4d5de6de --------------------------
	.section	.text.triton__0d1d2d3d4d5de6de,"ax",@progbits
	.sectionflags	@"SHF_BARRIERS=1"
	.sectioninfo	@"SHI_REGISTERS=40"
	.align	128
        .global         triton__0d1d2d3d4d5de6de
        .type           triton__0d1d2d3d4d5de6de,@function
        .size           triton__0d1d2d3d4d5de6de,(.L_x_2 - triton__0d1d2d3d4d5de6de)
        .other          triton__0d1d2d3d4d5de6de,@"STO_CUDA_ENTRY STV_DEFAULT"
triton__0d1d2d3d4d5de6de:
.text.triton__0d1d2d3d4d5de6de:
[----:B------:R-:W-:-:S02]  /*0000*/  MOV R1, c[0x0][0x28] ;  /* 0x00000a0000017a02 */ /* 0x000fc40000000f00 */
[----:B------:R-:W0:Y:S01]  /*0010*/  S2R R29, SR_TID.X ;  /* 0x00000000001d7919 */ /* 0x000e220000002100 */
[----:B------:R-:W-:Y:S01]  /*0020*/  MOV R28, 0x4 ;  /* 0x00000004001c7802 */ /* 0x000fe20000000f00 */
[----:B------:R-:W-:Y:S01]  /*0030*/  CS2R R6, SRZ ;  /* 0x0000000000067805 */ /* 0x000fe2000001ff00 */
[----:B------:R-:W-:Y:S01]  /*0040*/  ULDC.64 UR4, c[0x0][0x118] ;  /* 0x0000460000047ab9 */ /* 0x000fe20000000a00 */
[----:B------:R-:W1:Y:S01]  /*0050*/  S2R R0, SR_CTAID.X ;  /* 0x0000000000007919 */ /* 0x000e620000002500 */
[----:B------:R-:W-:Y:S01]  /*0060*/  CS2R R8, SRZ ;  /* 0x0000000000087805 */ /* 0x000fe2000001ff00 */
[----:B0-----:R-:W-:-:S04]  /*0070*/  SHF.L.U32 R2, R29, 0x2, RZ ;  /* 0x000000021d027819 */ /* 0x001fc800000006ff */
[----:B------:R-:W-:Y:S02]  /*0080*/  LOP3.LUT R3, R2, 0x3fc, RZ, 0xc0, !PT ;  /* 0x000003fc02037812 */ /* 0x000fe400078ec0ff */
[----:B-1----:R-:W-:Y:S02]  /*0090*/  ISETP.GE.AND P1, PT, R0, 0x200, PT ;  /* 0x000002000000780c */ /* 0x002fe40003f26270 */
[C---:B------:R-:W-:Y:S01]  /*00a0*/  LOP3.LUT R5, R3.reuse, 0x400, RZ, 0xfc, !PT ;  /* 0x0000040003057812 */ /* 0x040fe200078efcff */
[----:B------:R-:W-:-:S04]  /*00b0*/  IMAD.WIDE.U32 R32, R3, R28, c[0x0][0x168] ;  /* 0x00005a0003207625 */ /* 0x000fc800078e001c */
[----:B------:R-:W-:Y:S01]  /*00c0*/  IMAD R27, R0, 0x900, R5 ;  /* 0x00000900001b7824 */ /* 0x000fe200078e0205 */
[----:B------:R-:W2:Y:S01]  /*00d0*/  LDG.E.EL.128 R12, [R32.64+0x1000] ;  /* 0x00100004200c7981 */ /* 0x000ea2000c2e1d00 */
[----:B------:R-:W-:Y:S02]  /*00e0*/  CS2R R4, SRZ ;  /* 0x0000000000047805 */ /* 0x000fe4000001ff00 */
[----:B------:R-:W-:Y:S01]  /*00f0*/  IMAD.WIDE R20, R27, R28, c[0x0][0x160] ;  /* 0x000058001b147625 */ /* 0x000fe200078e021c */
[----:B------:R-:W-:-:S04]  /*0100*/  CS2R R10, SRZ ;  /* 0x00000000000a7805 */ /* 0x000fc8000001ff00 */
[----:B------:R0:W3:Y:S01]  /*0110*/  @!P1 LDG.E.EL.128 R4, [R20.64] ;  /* 0x0000000414049981 */ /* 0x0000e2000c2e1d00 */
[----:B------:R-:W-:Y:S01]  /*0120*/  IMAD.WIDE R26, R27, R28, c[0x0][0x170] ;  /* 0x00005c001b1a7625 */ /* 0x000fe200078e021c */
[----:B------:R-:W-:-:S03]  /*0130*/  CS2R R16, SRZ ;  /* 0x0000000000107805 */ /* 0x000fc6000001ff00 */
[----:B------:R-:W-:Y:S01]  /*0140*/  IMAD R35, R0, 0x900, R3 ;  /* 0x0000090000237824 */ /* 0x000fe200078e0203 */
[----:B------:R1:W4:Y:S01]  /*0150*/  @!P1 LDG.E.EL.128 R8, [R26.64] ;  /* 0x000000041a089981 */ /* 0x000322000c2e1d00 */
[----:B------:R-:W-:Y:S02]  /*0160*/  CS2R R18, SRZ ;  /* 0x0000000000127805 */ /* 0x000fe4000001ff00 */
[CC--:B------:R-:W-:Y:S01]  /*0170*/  IMAD.WIDE R36, R35.reuse, R28.reuse, c[0x0][0x160] ;  /* 0x0000580023247625 */ /* 0x0c0fe200078e021c */
[----:B------:R-:W-:Y:S01]  /*0180*/  CS2R R24, SRZ ;  /* 0x0000000000187805 */ /* 0x000fe2000001ff00 */
[----:B0-----:R-:W5:Y:S02]  /*0190*/  LDG.E.EL.128 R20, [R32.64] ;  /* 0x0000000420147981 */ /* 0x001f64000c2e1d00 */
[----:B------:R-:W-:Y:S02]  /*01a0*/  IMAD.WIDE R34, R35, R28, c[0x0][0x170] ;  /* 0x00005c0023227625 */ /* 0x000fe400078e021c */
[----:B------:R-:W5:Y:S01]  /*01b0*/  @!P1 LDG.E.EL.128 R16, [R36.64] ;  /* 0x0000000424109981 */ /* 0x000f62000c2e1d00 */
[----:B-1----:R-:W-:-:S06]  /*01c0*/  CS2R R26, SRZ ;  /* 0x00000000001a7805 */ /* 0x002fcc000001ff00 */
[----:B------:R0:W5:Y:S01]  /*01d0*/  @!P1 LDG.E.EL.128 R24, [R34.64] ;  /* 0x0000000422189981 */ /* 0x000162000c2e1d00 */
[----:B--2---:R-:W-:Y:S01]  /*01e0*/  FADD R15, R15, 1 ;  /* 0x3f8000000f0f7421 */ /* 0x004fe20000000000 */
[----:B---3--:R-:W-:Y:S01]  /*01f0*/  SEL R31, R4, RZ, !P1 ;  /* 0x000000ff041f7207 */ /* 0x008fe20004800000 */
[----:B------:R-:W-:Y:S01]  /*0200*/  FADD R4, R12, 1 ;  /* 0x3f8000000c047421 */ /* 0x000fe20000000000 */
[----:B------:R-:W-:Y:S02]  /*0210*/  SEL R12, R5, RZ, !P1 ;  /* 0x000000ff050c7207 */ /* 0x000fe40004800000 */
[----:B------:R-:W-:Y:S02]  /*0220*/  SEL R5, R6, RZ, !P1 ;  /* 0x000000ff06057207 */ /* 0x000fe40004800000 */
[----:B------:R-:W-:Y:S01]  /*0230*/  SEL R6, R7, RZ, !P1 ;  /* 0x000000ff07067207 */ /* 0x000fe20004800000 */
[----:B------:R-:W-:Y:S01]  /*0240*/  FMUL R4, R31, R4 ;  /* 0x000000041f047220 */ /* 0x000fe20000400000 */
[----:B----4-:R-:W-:Y:S01]  /*0250*/  SEL R31, R8, RZ, !P1 ;  /* 0x000000ff081f7207 */ /* 0x010fe20004800000 */
[----:B------:R-:W-:-:S02]  /*0260*/  FADD R14, R14, 1 ;  /* 0x3f8000000e0e7421 */ /* 0x000fc40000000000 */
[----:B------:R-:W-:Y:S01]  /*0270*/  FMUL R8, R6, R15 ;  /* 0x0000000f06087220 */ /* 0x000fe20000400000 */
[----:B------:R-:W-:Y:S01]  /*0280*/  LOP3.LUT R15, R3, 0x800, RZ, 0xfc, !PT ;  /* 0x00000800030f7812 */ /* 0x000fe200078efcff */
[----:B------:R-:W-:Y:S01]  /*0290*/  FADD R13, R13, 1 ;  /* 0x3f8000000d0d7421 */ /* 0x000fe20000000000 */
[----:B0-----:R-:W-:Y:S01]  /*02a0*/  FMUL R34, R5, R14 ;  /* 0x0000000e05227220 */ /* 0x001fe20000400000 */
[----:B------:R-:W-:Y:S01]  /*02b0*/  FFMA R31, R31, R4, RZ ;  /* 0x000000041f1f7223 */ /* 0x000fe200000000ff */
[----:B------:R-:W-:Y:S01]  /*02c0*/  ISETP.GE.U32.AND P2, PT, R15, 0x900, PT ;  /* 0x000009000f00780c */ /* 0x000fe20003f46070 */
[----:B-----5:R-:W-:Y:S01]  /*02d0*/  FADD R20, R20, 1 ;  /* 0x3f80000014147421 */ /* 0x020fe20000000000 */
[----:B------:R-:W-:Y:S01]  /*02e0*/  SEL R5, R16, RZ, !P1 ;  /* 0x000000ff10057207 */ /* 0x000fe20004800000 */
[----:B------:R-:W-:Y:S01]  /*02f0*/  FADD R22, R22, 1 ;  /* 0x3f80000016167421 */ /* 0x000fe20000000000 */
[----:B------:R-:W-:Y:S01]  /*0300*/  SEL R7, R18, RZ, !P1 ;  /* 0x000000ff12077207 */ /* 0x000fe20004800000 */
[----:B------:R-:W-:Y:S01]  /*0310*/  FADD R23, R23, 1 ;  /* 0x3f80000017177421 */ /* 0x000fe20000000000 */
[----:B------:R-:W-:Y:S01]  /*0320*/  SEL R4, R19, RZ, !P1 ;  /* 0x000000ff13047207 */ /* 0x000fe20004800000 */
[----:B------:R-:W-:Y:S01]  /*0330*/  FADD R21, R21, 1 ;  /* 0x3f80000015157421 */ /* 0x000fe20000000000 */
[----:B------:R-:W-:Y:S01]  /*0340*/  SEL R16, R17, RZ, !P1 ;  /* 0x000000ff11107207 */ /* 0x000fe20004800000 */
[----:B------:R-:W-:Y:S01]  /*0350*/  FMUL R35, R12, R13 ;  /* 0x0000000d0c237220 */ /* 0x000fe20000400000 */
[----:B------:R-:W-:Y:S01]  /*0360*/  ISETP.LT.AND P0, PT, R0, 0x200, !P2 ;  /* 0x000002000000780c */ /* 0x000fe20005701270 */
[----:B------:R-:W-:Y:S01]  /*0370*/  FMUL R36, R5, R20 ;  /* 0x0000001405247220 */ /* 0x000fe20000400000 */
[----:B------:R-:W-:Y:S01]  /*0380*/  SEL R12, R27, RZ, !P1 ;  /* 0x000000ff1b0c7207 */ /* 0x000fe20004800000 */
[----:B------:R-:W-:Y:S01]  /*0390*/  FMUL R22, R7, R22 ;  /* 0x0000001607167220 */ /* 0x000fe20000400000 */
[----:B------:R-:W-:Y:S01]  /*03a0*/  FMUL R23, R4, R23 ;  /* 0x0000001704177220 */ /* 0x000fe20000400000 */
[----:B------:R-:W-:Y:S01]  /*03b0*/  SEL R27, R26, RZ, !P1 ;  /* 0x000000ff1a1b7207 */ /* 0x000fe20004800000 */
[----:B------:R-:W-:Y:S01]  /*03c0*/  CS2R R4, SRZ ;  /* 0x0000000000047805 */ /* 0x000fe2000001ff00 */
[----:B------:R-:W-:Y:S01]  /*03d0*/  CS2R R6, SRZ ;  /* 0x0000000000067805 */ /* 0x000fe2000001ff00 */
[----:B------:R-:W-:Y:S01]  /*03e0*/  FMUL R16, R16, R21 ;  /* 0x0000001510107220 */ /* 0x000fe20000400000 */
[----:B------:R-:W-:Y:S01]  /*03f0*/  IMAD.WIDE.U32 R18, R15, R28, c[0x0][0x168] ;  /* 0x00005a000f127625 */ /* 0x000fe200078e001c */
[----:B------:R-:W-:-:S03]  /*0400*/  FFMA R26, R12, R23, RZ ;  /* 0x000000170c1a7223 */ /* 0x000fc600000000ff */
[----:B------:R-:W-:Y:S01]  /*0410*/  IMAD R21, R0, 0x900, R15 ;  /* 0x0000090000157824 */ /* 0x000fe200078e020f */
[----:B------:R-:W-:Y:S01]  /*0420*/  FFMA R27, R27, R22, RZ ;  /* 0x000000161b1b7223 */ /* 0x000fe200000000ff */
[----:B------:R-:W-:Y:S01]  /*0430*/  CS2R R12, SRZ ;  /* 0x00000000000c7805 */ /* 0x000fe2000001ff00 */
[----:B------:R-:W-:Y:S01]  /*0440*/  CS2R R14, SRZ ;  /* 0x00000000000e7805 */ /* 0x000fe2000001ff00 */
[----:B------:R-:W-:Y:S01]  /*0450*/  SEL R25, R25, RZ, !P1 ;  /* 0x000000ff19197207 */ /* 0x000fe20004800000 */
[----:B------:R-:W-:Y:S01]  /*0460*/  IMAD.WIDE R22, R21, R28, c[0x0][0x160] ;  /* 0x0000580015167625 */ /* 0x000fe200078e021c */
[----:B------:R0:W2:Y:S03]  /*0470*/  @!P2 LDG.E.EL.128 R4, [R18.64] ;  /* 0x000000041204a981 */ /* 0x0000a6000c2e1d00 */
[----:B------:R-:W-:Y:S01]  /*0480*/  FFMA R37, R25, R16, RZ ;  /* 0x0000001019257223 */ /* 0x000fe200000000ff */
[----:B------:R-:W3:Y:S01]  /*0490*/  @P0 LDG.E.EL.128 R12, [R22.64] ;  /* 0x00000004160c0981 */ /* 0x000ee2000c2e1d00 */
[----:B------:R-:W-:Y:S01]  /*04a0*/  CS2R R16, SRZ ;  /* 0x0000000000107805 */ /* 0x000fe2000001ff00 */
[----:B------:R-:W-:Y:S01]  /*04b0*/  IMAD.WIDE R20, R21, R28, c[0x0][0x170] ;  /* 0x00005c0015147625 */ /* 0x000fe200078e021c */
[----:B0-----:R-:W-:-:S06]  /*04c0*/  CS2R R18, SRZ ;  /* 0x0000000000127805 */ /* 0x001fcc000001ff00 */
[----:B------:R-:W4:Y:S01]  /*04d0*/  @P0 LDG.E.EL.128 R16, [R20.64] ;  /* 0x0000000414100981 */ /* 0x000f22000c2e1d00 */
[----:B------:R-:W-:-:S05]  /*04e0*/  SEL R25, R24, RZ, !P1 ;  /* 0x000000ff18197207 */ /* 0x000fca0004800000 */
[----:B------:R-:W-:Y:S01]  /*04f0*/  FFMA R25, R25, R36, RZ ;  /* 0x0000002419197223 */ /* 0x000fe200000000ff */
[----:B------:R-:W-:Y:S02]  /*0500*/  FSEL R37, R37, RZ, !P1 ;  /* 0x000000ff25257208 */ /* 0x000fe40004800000 */
[----:B------:R-:W-:Y:S02]  /*0510*/  FSEL R31, R31, RZ, !P1 ;  /* 0x000000ff1f1f7208 */ /* 0x000fe40004800000 */
[----:B------:R-:W-:-:S05]  /*0520*/  SEL R11, R11, RZ, !P1 ;  /* 0x000000ff0b0b7207 */ /* 0x000fca0004800000 */
[----:B------:R-:W-:-:S05]  /*0530*/  FFMA R8, R11, R8, RZ ;  /* 0x000000080b087223 */ /* 0x000fca00000000ff */
[----:B------:R-:W-:Y:S02]  /*0540*/  FSEL R8, R8, RZ, !P1 ;  /* 0x000000ff08087208 */ /* 0x000fe40004800000 */
[----:B--2---:R-:W-:Y:S02]  /*0550*/  SEL R5, R5, RZ, !P2 ;  /* 0x000000ff05057207 */ /* 0x004fe40005000000 */
[----:B------:R-:W-:Y:S02]  /*0560*/  SEL R6, R6, RZ, !P2 ;  /* 0x000000ff06067207 */ /* 0x000fe40005000000 */
[----:B------:R-:W-:Y:S02]  /*0570*/  SEL R4, R4, RZ, !P2 ;  /* 0x000000ff04047207 */ /* 0x000fe40005000000 */
[----:B---3--:R-:W-:Y:S01]  /*0580*/  SEL R23, R12, RZ, P0 ;  /* 0x000000ff0c177207 */ /* 0x008fe20000000000 */
[----:B------:R-:W-:Y:S01]  /*0590*/  FADD R12, R5, 1 ;  /* 0x3f800000050c7421 */ /* 0x000fe20000000000 */
[----:B------:R-:W-:Y:S01]  /*05a0*/  SEL R7, R7, RZ, !P2 ;  /* 0x000000ff07077207 */ /* 0x000fe20005000000 */
[----:B------:R-:W-:Y:S01]  /*05b0*/  FADD R5, R6, 1 ;  /* 0x3f80000006057421 */ /* 0x000fe20000000000 */
[----:B------:R-:W-:Y:S01]  /*05c0*/  SEL R14, R14, RZ, P0 ;  /* 0x000000ff0e0e7207 */ /* 0x000fe20000000000 */
[----:B------:R-:W-:Y:S01]  /*05d0*/  FADD R4, R4, 1 ;  /* 0x3f80000004047421 */ /* 0x000fe20000000000 */
[----:B------:R-:W-:Y:S01]  /*05e0*/  SEL R13, R13, RZ, P0 ;  /* 0x000000ff0d0d7207 */ /* 0x000fe20000000000 */
[----:B------:R-:W-:-:S02]  /*05f0*/  FADD R6, R7, 1 ;  /* 0x3f80000007067421 */ /* 0x000fc40000000000 */
[----:B------:R-:W-:Y:S01]  /*0600*/  FMUL R7, R14, R5 ;  /* 0x000000050e077220 */ /* 0x000fe20000400000 */
[----:B----4-:R-:W-:Y:S01]  /*0610*/  SEL R17, R17, RZ, P0 ;  /* 0x000000ff11117207 */ /* 0x010fe20000000000 */
[----:B------:R-:W-:Y:S01]  /*0620*/  FMUL R4, R23, R4 ;  /* 0x0000000417047220 */ /* 0x000fe20000400000 */
[----:B------:R-:W-:Y:S01]  /*0630*/  SEL R5, R16, RZ, P0 ;  /* 0x000000ff10057207 */ /* 0x000fe20000000000 */
[----:B------:R-:W-:Y:S01]  /*0640*/  FMUL R12, R13, R12 ;  /* 0x0000000c0d0c7220 */ /* 0x000fe20000400000 */
[----:B------:R-:W-:Y:S02]  /*0650*/  SEL R15, R15, RZ, P0 ;  /* 0x000000ff0f0f7207 */ /* 0x000fe40000000000 */
[----:B------:R-:W-:Y:S01]  /*0660*/  SEL R18, R18, RZ, P0 ;  /* 0x000000ff12127207 */ /* 0x000fe20000000000 */
[----:B------:R-:W-:Y:S01]  /*0670*/  FMUL R12, R17, R12 ;  /* 0x0000000c110c7220 */ /* 0x000fe20000400000 */
[----:B------:R-:W-:Y:S01]  /*0680*/  FMUL R4, R5, R4 ;  /* 0x0000000405047220 */ /* 0x000fe20000400000 */
[----:B------:R-:W-:Y:S01]  /*0690*/  SEL R19, R19, RZ, P0 ;  /* 0x000000ff13137207 */ /* 0x000fe20000000000 */
[----:B------:R-:W-:Y:S01]  /*06a0*/  FMUL R6, R15, R6 ;  /* 0x000000060f067220 */ /* 0x000fe20000400000 */
[----:B------:R-:W-:Y:S01]  /*06b0*/  FMUL R7, R18, R7 ;  /* 0x0000000712077220 */ /* 0x000fe20000400000 */
[----:B------:R-:W-:-:S02]  /*06c0*/  FSEL R12, R12, -RZ, P0 ;  /* 0x800000ff0c0c7208 */ /* 0x000fc40000000000 */
[----:B------:R-:W-:Y:S02]  /*06d0*/  FSEL R5, R25, RZ, !P1 ;  /* 0x000000ff19057208 */ /* 0x000fe40004800000 */
[----:B------:R-:W-:Y:S01]  /*06e0*/  FSEL R4, R4, -RZ, P0 ;  /* 0x800000ff04047208 */ /* 0x000fe20000000000 */
[----:B------:R-:W-:Y:S01]  /*06f0*/  FMUL R6, R19, R6 ;  /* 0x0000000613067220 */ /* 0x000fe20000400000 */
[----:B------:R-:W-:Y:S01]  /*0700*/  FSEL R14, R27, RZ, !P1 ;  /* 0x000000ff1b0e7208 */ /* 0x000fe20004800000 */
[----:B------:R-:W-:Y:S01]  /*0710*/  FADD R12, R37, R12 ;  /* 0x0000000c250c7221 */ /* 0x000fe20000000000 */
[----:B------:R-:W-:Y:S01]  /*0720*/  FSEL R7, R7, -RZ, P0 ;  /* 0x800000ff07077208 */ /* 0x000fe20000000000 */
[----:B------:R-:W-:Y:S01]  /*0730*/  FADD R5, R5, R4 ;  /* 0x0000000405057221 */ /* 0x000fe20000000000 */
[----:B------:R-:W-:Y:S02]  /*0740*/  SEL R4, R9, RZ, !P1 ;  /* 0x000000ff09047207 */ /* 0x000fe40004800000 */
[----:B------:R-:W-:Y:S01]  /*0750*/  FSEL R9, R26, RZ, !P1 ;  /* 0x000000ff1a097208 */ /* 0x000fe20004800000 */
[----:B------:R-:W-:Y:S01]  /*0760*/  FADD R7, R14, R7 ;  /* 0x000000070e077221 */ /* 0x000fe20000000000 */
[----:B------:R-:W-:Y:S01]  /*0770*/  FSEL R6, R6, -RZ, P0 ;  /* 0x800000ff06067208 */ /* 0x000fe20000000000 */
[----:B------:R-:W-:Y:S01]  /*0780*/  FADD R12, R12, R5 ;  /* 0x000000050c0c7221 */ /* 0x000fe20000000000 */
[----:B------:R-:W-:Y:S01]  /*0790*/  FFMA R4, R4, R35, RZ ;  /* 0x0000002304047223 */ /* 0x000fe200000000ff */
[----:B------:R-:W-:-:S02]  /*07a0*/  SEL R5, R10, RZ, !P1 ;  /* 0x000000ff0a057207 */ /* 0x000fc40004800000 */
[----:B------:R-:W-:Y:S01]  /*07b0*/  FADD R6, R9, R6 ;  /* 0x0000000609067221 */ /* 0x000fe20000000000 */
[----:B------:R-:W-:Y:S02]  /*07c0*/  FADD R7, R7, R12 ;  /* 0x0000000c07077221 */ /* 0x000fe40000000000 */
[----:B------:R-:W-:Y:S02]  /*07d0*/  FFMA R5, R5, R34, RZ ;  /* 0x0000002205057223 */ /* 0x000fe400000000ff */
[----:B------:R-:W-:Y:S01]  /*07e0*/  FADD R7, R6, R7 ;  /* 0x0000000706077221 */ /* 0x000fe20000000000 */
[----:B------:R-:W-:Y:S01]  /*07f0*/  FSEL R6, R4, RZ, !P1 ;  /* 0x000000ff04067208 */ /* 0x000fe20004800000 */
[----:B------:R-:W-:Y:S01]  /*0800*/  FADD R4, -RZ, R31 ;  /* 0x0000001fff047221 */ /* 0x000fe20000000100 */
[----:B------:R-:W-:-:S03]  /*0810*/  FSEL R5, R5, RZ, !P1 ;  /* 0x000000ff05057208 */ /* 0x000fc60004800000 */
[----:B------:R-:W-:Y:S01]  /*0820*/  FADD R7, R4, R7 ;  /* 0x0000000704077221 */ /* 0x000fe20000000000 */
[----:B------:R-:W-:Y:S01]  /*0830*/  FADD R4, -RZ, R6 ;  /* 0x00000006ff047221 */ /* 0x000fe20000000100 */
[----:B------:R-:W-:-:S03]  /*0840*/  FADD R5, -RZ, R5 ;  /* 0x00000005ff057221 */ /* 0x000fc60000000100 */
[----:B------:R-:W-:Y:S01]  /*0850*/  FADD R6, R4, R7 ;  /* 0x0000000704067221 */ /* 0x000fe20000000000 */
[----:B------:R-:W-:-:S03]  /*0860*/  FADD R4, -RZ, R8 ;  /* 0x00000008ff047221 */ /* 0x000fc60000000100 */
[----:B------:R-:W-:-:S04]  /*0870*/  FADD R5, R5, R6 ;  /* 0x0000000605057221 */ /* 0x000fc80000000000 */
[----:B------:R-:W-:-:S05]  /*0880*/  FADD R4, R4, R5 ;  /* 0x0000000504047221 */ /* 0x000fca0000000000 */
[----:B------:R-:W0:Y:S02]  /*0890*/  SHFL.BFLY PT, R5, R4, 0x10, 0x1f ;  /* 0x0e001f0004057f89 */ /* 0x000e2400000e0000 */
[----:B0-----:R-:W-:-:S05]  /*08a0*/  FADD R5, R4, R5 ;  /* 0x0000000504057221 */ /* 0x001fca0000000000 */
[----:B------:R-:W0:Y:S02]  /*08b0*/  SHFL.BFLY PT, R6, R5, 0x8, 0x1f ;  /* 0x0d001f0005067f89 */ /* 0x000e2400000e0000 */
[----:B0-----:R-:W-:-:S05]  /*08c0*/  FADD R6, R5, R6 ;  /* 0x0000000605067221 */ /* 0x001fca0000000000 */
[----:B------:R-:W0:Y:S02]  /*08d0*/  SHFL.BFLY PT, R7, R6, 0x4, 0x1f ;  /* 0x0c801f0006077f89 */ /* 0x000e2400000e0000 */
[----:B0-----:R-:W-:-:S05]  /*08e0*/  FADD R7, R6, R7 ;  /* 0x0000000706077221 */ /* 0x001fca0000000000 */
[----:B------:R-:W0:Y:S01]  /*08f0*/  SHFL.BFLY PT, R8, R7, 0x2, 0x1f ;  /* 0x0c401f0007087f89 */ /* 0x000e2200000e0000 */
[----:B------:R-:W-:Y:S01]  /*0900*/  LOP3.LUT P0, RZ, R29, 0x1f, RZ, 0xc0, !PT ;  /* 0x0000001f1dff7812 */ /* 0x000fe2000780c0ff */
[----:B0-----:R-:W-:-:S05]  /*0910*/  FADD R8, R7, R8 ;  /* 0x0000000807087221 */ /* 0x001fca0000000000 */
[----:B------:R-:W0:Y:S01]  /*0920*/  SHFL.BFLY PT, R9, R8, 0x1, 0x1f ;  /* 0x0c201f0008097f89 */ /* 0x000e2200000e0000 */
[----:B------:R-:W-:Y:S02]  /*0930*/  ISETP.GE.AND P2, PT, R29, 0x8, PT ;  /* 0x000000081d00780c */ /* 0x000fe40003f46270 */
[----:B------:R-:W-:-:S04]  /*0940*/  SHF.R.U32.HI R10, RZ, 0x3, R29 ;  /* 0x00000003ff0a7819 */ /* 0x000fc8000001161d */
[----:B------:R-:W-:Y:S01]  /*0950*/  LOP3.LUT R10, R10, 0x1c, RZ, 0xc0, !PT ;  /* 0x0000001c0a0a7812 */ /* 0x000fe200078ec0ff */
[----:B0-----:R-:W-:-:S05]  /*0960*/  FADD R9, R8, R9 ;  /* 0x0000000908097221 */ /* 0x001fca0000000000 */
[----:B------:R-:W-:Y:S04]  /*0970*/  @!P0 STS [R10], R9 ;  /* 0x000000090a008388 */ /* 0x000fe80000000800 */
[----:B------:R-:W-:Y:S06]  /*0980*/  BAR.SYNC 0x0 ;  /* 0x0000000000007b1d */ /* 0x000fec0000000000 */
[----:B------:R-:W0:Y:S04]  /*0990*/  @!P2 LDS R30, [R29.X4] ;  /* 0x000000001d1ea984 */ /* 0x000e280000004800 */
[----:B0-----:R-:W0:Y:S02]  /*09a0*/  SHFL.BFLY PT, R5, R30, 0x4, 0x1f ;  /* 0x0c801f001e057f89 */ /* 0x001e2400000e0000 */
[----:B0-----:R-:W-:-:S05]  /*09b0*/  FADD R6, R30, R5 ;  /* 0x000000051e067221 */ /* 0x001fca0000000000 */
[----:B------:R-:W0:Y:S01]  /*09c0*/  SHFL.BFLY PT, R5, R6, 0x2, 0x1f ;  /* 0x0c401f0006057f89 */ /* 0x000e2200000e0000 */
[----:B------:R-:W-:Y:S01]  /*09d0*/  LOP3.LUT P0, RZ, R29, 0x7, RZ, 0xc0, !PT ;  /* 0x000000071dff7812 */ /* 0x000fe2000780c0ff */
[----:B0-----:R-:W-:-:S05]  /*09e0*/  FADD R7, R6, R5 ;  /* 0x0000000506077221 */ /* 0x001fca0000000000 */
[----:B------:R-:W0:Y:S01]  /*09f0*/  SHFL.BFLY PT, R4, R7, 0x1, 0x1f ;  /* 0x0c201f0007047f89 */ /* 0x000e2200000e0000 */
[----:B------:R-:W-:Y:S02]  /*0a00*/  ISETP.LT.AND P0, PT, R29, 0x8, !P0 ;  /* 0x000000081d00780c */ /* 0x000fe40004701270 */
[----:B------:R-:W-:Y:S01]  /*0a10*/  MOV R31, RZ ;  /* 0x000000ff001f7202 */ /* 0x000fe20000000f00 */
[----:B0-----:R-:W-:Y:S01]  /*0a20*/  FADD R8, R7, R4 ;  /* 0x0000000407087221 */ /* 0x001fe20000000000 */
[----:B------:R-:W-:-:S09]  /*0a30*/  IMAD.WIDE R4, R0, R28, c[0x0][0x178] ;  /* 0x00005e0000047625 */ /* 0x000fd200078e021c */
[----:B------:R-:W-:Y:S04]  /*0a40*/  @P0 STS [R29.X4], R8 ;  /* 0x000000081d000388 */ /* 0x000fe80000004800 */
[----:B------:R-:W-:Y:S06]  /*0a50*/  BAR.SYNC 0x0 ;  /* 0x0000000000007b1d */ /* 0x000fec0000000000 */
[----:B------:R-:W2:Y:S04]  /*0a60*/  @!P1 LDG.E.EL R31, [R4.64] ;  /* 0x00000004041f9981 */ /* 0x000ea8000c2e1900 */
[----:B------:R-:W0:Y:S01]  /*0a70*/  LDS R6, [RZ] ;  /* 0x00000000ff067984 */ /* 0x000e220000000800 */
[----:B------:R-:W-:Y:S01]  /*0a80*/  MOV R25, RZ ;  /* 0x000000ff00197202 */ /* 0x000fe20000000f00 */
[----:B------:R-:W-:Y:S01]  /*0a90*/  UPLOP3.LUT UP0, UPT, UPT, UPT, UPT, 0x80, 0x0 ;  /* 0x000000000000789c */ /* 0x000fe20003f0f070 */
[----:B0-----:R-:W-:Y:S01]  /*0aa0*/  FMUL R6, R6, -0.5 ;  /* 0xbf00000006067820 */ /* 0x001fe20000400000 */
[----:B--2---:R-:W-:-:S04]  /*0ab0*/  FMUL R10, R31, R31 ;  /* 0x0000001f1f0a7220 */ /* 0x004fc80000400000 */
[----:B------:R-:W-:-:S04]  /*0ac0*/  FMUL R7, R10, R31 ;  /* 0x0000001f0a077220 */ /* 0x000fc80000400000 */
[----:B------:R-:W-:-:S04]  /*0ad0*/  FMUL R6, R6, R7 ;  /* 0x0000000706067220 */ /* 0x000fc80000400000 */
[----:B------:R-:W-:-:S01]  /*0ae0*/  FMUL R30, R6, 0.00043402778101153671741 ;  /* 0x39e38e39061e7820 */ /* 0x000fc20000400000 */
.L_x_0:
[----:B------:R-:W-:Y:S01]  /*0af0*/  LOP3.LUT R21, R25, 0x3fc, R2, 0xf8, !PT ;  /* 0x000003fc19157812 */ /* 0x000fe200078ef802 */
[----:B0-----:R-:W-:Y:S01]  /*0b00*/  CS2R R4, SRZ ;  /* 0x0000000000047805 */ /* 0x001fe2000001ff00 */
[----:B------:R-:W-:Y:S01]  /*0b10*/  MOV R28, 0x4 ;  /* 0x00000004001c7802 */ /* 0x000fe20000000f00 */
[----:B------:R-:W-:Y:S01]  /*0b20*/  CS2R R6, SRZ ;  /* 0x0000000000067805 */ /* 0x000fe2000001ff00 */
[C---:B------:R-:W-:Y:S01]  /*0b30*/  ISETP.GE.U32.AND P0, PT, R21.reuse, 0x900, PT ;  /* 0x000009001500780c */ /* 0x040fe20003f06070 */
[C---:B------:R-:W-:Y:S01]  /*0b40*/  IMAD R29, R0.reuse, 0x900, R21 ;  /* 0x00000900001d7824 */ /* 0x040fe200078e0215 */
[----:B------:R-:W-:Y:S01]  /*0b50*/  CS2R R8, SRZ ;  /* 0x0000000000087805 */ /* 0x000fe2000001ff00 */
[-C--:B------:R-:W-:Y:S01]  /*0b60*/  IMAD.WIDE.U32 R20, R21, R28.reuse, c[0x0][0x168] ;  /* 0x00005a0015147625 */ /* 0x080fe200078e001c */
[----:B------:R-:W-:Y:S01]  /*0b70*/  ISETP.LT.AND P2, PT, R0, 0x200, !P0 ;  /* 0x000002000000780c */ /* 0x000fe20004741270 */
[----:B------:R-:W-:Y:S02]  /*0b80*/  CS2R R10, SRZ ;  /* 0x00000000000a7805 */ /* 0x000fe4000001ff00 */
[----:B------:R-:W-:-:S06]  /*0b90*/  IMAD.WIDE R18, R29, R28, c[0x0][0x160] ;  /* 0x000058001d127625 */ /* 0x000fcc00078e021c */
[----:B------:R0:W2:Y:S04]  /*0ba0*/  @!P0 LDG.E.EL.128 R4, [R20.64] ;  /* 0x0000000414048981 */ /* 0x0000a8000c2e1d00 */
[----:B------:R1:W3:Y:S01]  /*0bb0*/  @P2 LDG.E.EF.128 R8, [R18.64] ;  /* 0x0000000412082981 */ /* 0x0002e2000c0e1d00 */
[----:B------:R-:W-:Y:S01]  /*0bc0*/  LOP3.LUT R35, R25, 0x400, R3, 0xfe, !PT ;  /* 0x0000040019237812 */ /* 0x000fe200078efe03 */
[----:B------:R-:W-:Y:S01]  /*0bd0*/  CS2R R12, SRZ ;  /* 0x00000000000c7805 */ /* 0x000fe2000001ff00 */
[----:B------:R-:W-:Y:S01]  /*0be0*/  CS2R R14, SRZ ;  /* 0x00000000000e7805 */ /* 0x000fe2000001ff00 */
[----:B------:R-:W-:Y:S01]  /*0bf0*/  IMAD.WIDE R26, R29, R28, c[0x0][0x170] ;  /* 0x00005c001d1a7625 */ /* 0x000fe200078e021c */
[----:B------:R-:W-:Y:S01]  /*0c00*/  ISETP.GE.U32.AND P1, PT, R35, 0x900, PT ;  /* 0x000009002300780c */ /* 0x000fe20003f26070 */
[----:B------:R-:W-:-:S02]  /*0c10*/  CS2R R16, SRZ ;  /* 0x0000000000107805 */ /* 0x000fc4000001ff00 */
[----:B------:R-:W-:Y:S01]  /*0c20*/  IMAD.WIDE.U32 R24, R25, 0x4, R32 ;  /* 0x0000000419187825 */ /* 0x000fe200078e0020 */
[----:B------:R3:W4:Y:S01]  /*0c30*/  @P2 LDG.E.EF.128 R12, [R26.64] ;  /* 0x000000041a0c2981 */ /* 0x000722000c0e1d00 */
[C---:B------:R-:W-:Y:S01]  /*0c40*/  ISETP.LT.AND P3, PT, R0.reuse, 0x200, !P1 ;  /* 0x000002000000780c */ /* 0x040fe20004f61270 */
[----:B-1----:R-:W-:Y:S01]  /*0c50*/  CS2R R18, SRZ ;  /* 0x0000000000127805 */ /* 0x002fe2000001ff00 */
[----:B------:R-:W-:Y:S01]  /*0c60*/  IMAD R35, R0, 0x900, R35 ;  /* 0x0000090000237824 */ /* 0x000fe200078e0223 */
[----:B0-----:R-:W-:Y:S01]  /*0c70*/  CS2R R20, SRZ ;  /* 0x0000000000147805 */ /* 0x001fe2000001ff00 */
[----:B------:R-:W-:-:S04]  /*0c80*/  CS2R R22, SRZ ;  /* 0x0000000000167805 */ /* 0x000fc8000001ff00 */
[----:B------:R0:W5:Y:S02]  /*0c90*/  @!P1 LDG.E.EL.128 R16, [R24.64+0x1000] ;  /* 0x0010000418109981 */ /* 0x000164000c2e1d00 */
[----:B0-----:R-:W-:Y:S01]  /*0ca0*/  CS2R R24, SRZ ;  /* 0x0000000000187805 */ /* 0x001fe2000001ff00 */
[----:B--2---:R-:W-:Y:S02]  /*0cb0*/  SEL R36, R5, RZ, !P0 ;  /* 0x000000ff05247207 */ /* 0x004fe40004000000 */
[----:B------:R-:W-:Y:S02]  /*0cc0*/  SEL R4, R4, RZ, !P0 ;  /* 0x000000ff04047207 */ /* 0x000fe40004000000 */
[----:B---3--:R-:W-:Y:S01]  /*0cd0*/  SEL R27, R9, RZ, P2 ;  /* 0x000000ff091b7207 */ /* 0x008fe20001000000 */
[----:B------:R-:W-:Y:S01]  /*0ce0*/  FADD R36, R36, 1 ;  /* 0x3f80000024247421 */ /* 0x000fe20000000000 */
[----:B------:R-:W-:Y:S01]  /*0cf0*/  SEL R5, R8, RZ, P2 ;  /* 0x000000ff08057207 */ /* 0x000fe20001000000 */
[----:B------:R-:W-:Y:S01]  /*0d00*/  FADD R34, R4, 1 ;  /* 0x3f80000004227421 */ /* 0x000fe20000000000 */
[----:B------:R-:W-:Y:S01]  /*0d10*/  IMAD.WIDE R8, R35, R28, c[0x0][0x160] ;  /* 0x0000580023087625 */ /* 0x000fe200078e021c */
[----:B------:R-:W-:-:S02]  /*0d20*/  FMUL R36, R27, R36 ;  /* 0x000000241b247220 */ /* 0x000fc40000400000 */
[----:B------:R-:W-:Y:S01]  /*0d30*/  FMUL R34, R5, R34 ;  /* 0x0000002205227220 */ /* 0x000fe20000400000 */
[----:B------:R-:W-:Y:S01]  /*0d40*/  CS2R R26, SRZ ;  /* 0x00000000001a7805 */ /* 0x000fe2000001ff00 */
[----:B------:R0:W2:Y:S01]  /*0d50*/  @P3 LDG.E.EF.128 R20, [R8.64] ;  /* 0x0000000408143981 */ /* 0x0000a2000c0e1d00 */
[----:B------:R-:W-:-:S05]  /*0d60*/  IMAD.WIDE R4, R35, R28, c[0x0][0x170] ;  /* 0x00005c0023047625 */ /* 0x000fca00078e021c */
[----:B------:R1:W3:Y:S01]  /*0d70*/  @P3 LDG.E.EF.128 R24, [R4.64] ;  /* 0x0000000404183981 */ /* 0x0002e2000c0e1d00 */
[----:B------:R-:W-:Y:S02]  /*0d80*/  SEL R7, R7, RZ, !P0 ;  /* 0x000000ff07077207 */ /* 0x000fe40004000000 */
[----:B------:R-:W-:Y:S02]  /*0d90*/  SEL R11, R11, RZ, P2 ;  /* 0x000000ff0b0b7207 */ /* 0x000fe40001000000 */
[----:B----4-:R-:W-:Y:S01]  /*0da0*/  SEL R13, R13, RZ, P2 ;  /* 0x000000ff0d0d7207 */ /* 0x010fe20001000000 */
[----:B0-----:R-:W-:Y:S01]  /*0db0*/  FADD R8, R7, 1 ;  /* 0x3f80000007087421 */ /* 0x001fe20000000000 */
[----:B------:R-:W-:Y:S02]  /*0dc0*/  SEL R6, R6, RZ, !P0 ;  /* 0x000000ff06067207 */ /* 0x000fe40004000000 */
[----:B------:R-:W-:Y:S01]  /*0dd0*/  SEL R37, R10, RZ, P2 ;  /* 0x000000ff0a257207 */ /* 0x000fe20001000000 */
[----:B------:R-:W-:Y:S01]  /*0de0*/  FMUL R8, R11, R8 ;  /* 0x000000080b087220 */ /* 0x000fe20000400000 */
[----:B------:R-:W-:Y:S01]  /*0df0*/  SEL R7, R14, RZ, P2 ;  /* 0x000000ff0e077207 */ /* 0x000fe20001000000 */
[----:B------:R-:W-:Y:S01]  /*0e00*/  FMUL R11, R30, R13 ;  /* 0x0000000d1e0b7220 */ /* 0x000fe20000400000 */
[----:B------:R-:W-:Y:S01]  /*0e10*/  FADD R6, R6, 1 ;  /* 0x3f80000006067421 */ /* 0x000fe20000000000 */
[----:B------:R-:W-:-:S02]  /*0e20*/  SEL R9, R12, RZ, P2 ;  /* 0x000000ff0c097207 */ /* 0x000fc40001000000 */
[----:B------:R-:W-:Y:S01]  /*0e30*/  FFMA R36, R36, R31, R11 ;  /* 0x0000001f24247223 */ /* 0x000fe2000000000b */
[----:B------:R-:W-:Y:S01]  /*0e40*/  FMUL R6, R37, R6 ;  /* 0x0000000625067220 */ /* 0x000fe20000400000 */
[----:B------:R-:W-:Y:S01]  /*0e50*/  FMUL R11, R30, R7 ;  /* 0x000000071e0b7220 */ /* 0x000fe20000400000 */
[----:B-----5:R-:W-:Y:S02]  /*0e60*/  SEL R12, R18, RZ, !P1 ;  /* 0x000000ff120c7207 */ /* 0x020fe40004800000 */
[----:B-1----:R-:W-:Y:S01]  /*0e70*/  SEL R4, R16, RZ, !P1 ;  /* 0x000000ff10047207 */ /* 0x002fe20004800000 */
[----:B------:R-:W-:Y:S01]  /*0e80*/  FFMA R6, R6, R31, R11 ;  /* 0x0000001f06067223 */ /* 0x000fe2000000000b */
[----:B------:R-:W-:Y:S01]  /*0e90*/  SEL R10, R17, RZ, !P1 ;  /* 0x000000ff110a7207 */ /* 0x000fe20004800000 */
[----:B------:R-:W-:Y:S01]  /*0ea0*/  FADD R12, R12, 1 ;  /* 0x3f8000000c0c7421 */ /* 0x000fe20000000000 */
[----:B------:R-:W-:Y:S01]  /*0eb0*/  SEL R19, R19, RZ, !P1 ;  /* 0x000000ff13137207 */ /* 0x000fe20004800000 */
[----:B------:R-:W-:Y:S01]  /*0ec0*/  FADD R4, R4, 1 ;  /* 0x3f80000004047421 */ /* 0x000fe20000000000 */
[----:B------:R-:W-:Y:S01]  /*0ed0*/  SEL R15, R15, RZ, P2 ;  /* 0x000000ff0f0f7207 */ /* 0x000fe20001000000 */
[----:B------:R-:W-:-:S02]  /*0ee0*/  FADD R10, R10, 1 ;  /* 0x3f8000000a0a7421 */ /* 0x000fc40000000000 */
[----:B------:R-:W-:Y:S01]  /*0ef0*/  FADD R14, R19, 1 ;  /* 0x3f800000130e7421 */ /* 0x000fe20000000000 */
[C---:B------:R-:W-:Y:S01]  /*0f00*/  FMUL R5, R30.reuse, R9 ;  /* 0x000000091e057220 */ /* 0x040fe20000400000 */
[----:B------:R-:W-:Y:S01]  /*0f10*/  FMUL R37, R30, R15 ;  /* 0x0000000f1e257220 */ /* 0x000fe20000400000 */
[----:B------:R-:W-:Y:S02]  /*0f20*/  PLOP3.LUT P0, PT, PT, PT, UP0, 0x80, 0x0 ;  /* 0x000000000000781c */ /* 0x000fe40003f0f008 */
[-C--:B------:R-:W-:Y:S01]  /*0f30*/  FFMA R5, R34, R31.reuse, R5 ;  /* 0x0000001f22057223 */ /* 0x080fe20000000005 */
[----:B------:R-:W-:Y:S01]  /*0f40*/  FFMA R8, R8, R31, R37 ;  /* 0x0000001f08087223 */ /* 0x000fe20000000025 */
[----:B------:R-:W-:-:S03]  /*0f50*/  FFMA R6, R30, R7, R6 ;  /* 0x000000071e067223 */ /* 0x000fc60000000006 */
[----:B------:R-:W-:Y:S01]  /*0f60*/  FFMA R7, R30, R15, R8 ;  /* 0x0000000f1e077223 */ /* 0x000fe20000000008 */
[----:B------:R-:W-:Y:S01]  /*0f70*/  UPLOP3.LUT UP0, UPT, UPT, UPT, UPT, 0x40, 0x0 ;  /* 0x000000000000789c */ /* 0x000fe20003f0e870 */
[----:B--2---:R-:W-:Y:S02]  /*0f80*/  SEL R17, R22, RZ, P3 ;  /* 0x000000ff16117207 */ /* 0x004fe40001800000 */
[----:B------:R-:W-:Y:S02]  /*0f90*/  SEL R11, R20, RZ, P3 ;  /* 0x000000ff140b7207 */ /* 0x000fe40001800000 */
[----:B------:R-:W-:Y:S01]  /*0fa0*/  SEL R21, R21, RZ, P3 ;  /* 0x000000ff15157207 */ /* 0x000fe20001800000 */
[----:B------:R-:W-:Y:S01]  /*0fb0*/  FMUL R12, R17, R12 ;  /* 0x0000000c110c7220 */ /* 0x000fe20000400000 */
[----:B------:R-:W-:Y:S01]  /*0fc0*/  SEL R23, R23, RZ, P3 ;  /* 0x000000ff17177207 */ /* 0x000fe20001800000 */
[----:B------:R-:W-:Y:S01]  /*0fd0*/  FMUL R4, R11, R4 ;  /* 0x000000040b047220 */ /* 0x000fe20000400000 */
[----:B---3--:R-:W-:-:S02]  /*0fe0*/  SEL R25, R25, RZ, P3 ;  /* 0x000000ff19197207 */ /* 0x008fc40001800000 */
[----:B------:R-:W-:Y:S02]  /*0ff0*/  SEL R17, R26, RZ, P3 ;  /* 0x000000ff1a117207 */ /* 0x000fe40001800000 */
[----:B------:R-:W-:Y:S01]  /*1000*/  SEL R11, R24, RZ, P3 ;  /* 0x000000ff180b7207 */ /* 0x000fe20001800000 */
[----:B------:R-:W-:Y:S01]  /*1010*/  FMUL R10, R21, R10 ;  /* 0x0000000a150a7220 */ /* 0x000fe20000400000 */
[----:B------:R-:W-:Y:S01]  /*1020*/  SEL R27, R27, RZ, P3 ;  /* 0x000000ff1b1b7207 */ /* 0x000fe20001800000 */
[----:B------:R-:W-:Y:S01]  /*1030*/  FMUL R14, R23, R14 ;  /* 0x0000000e170e7220 */ /* 0x000fe20000400000 */
[C---:B------:R-:W-:Y:S01]  /*1040*/  FMUL R21, R30.reuse, R25 ;  /* 0x000000191e157220 */ /* 0x040fe20000400000 */
[C---:B------:R-:W-:Y:S01]  /*1050*/  FMUL R23, R30.reuse, R17 ;  /* 0x000000111e177220 */ /* 0x040fe20000400000 */
[C---:B------:R-:W-:Y:S01]  /*1060*/  FMUL R19, R30.reuse, R11 ;  /* 0x0000000b1e137220 */ /* 0x040fe20000400000 */
[----:B------:R-:W-:Y:S01]  /*1070*/  FMUL R37, R30, R27 ;  /* 0x0000001b1e257220 */ /* 0x000fe20000400000 */
[-C--:B------:R-:W-:Y:S01]  /*1080*/  FFMA R10, R10, R31.reuse, R21 ;  /* 0x0000001f0a0a7223 */ /* 0x080fe20000000015 */
[-C--:B------:R-:W-:Y:S01]  /*1090*/  FFMA R12, R12, R31.reuse, R23 ;  /* 0x0000001f0c0c7223 */ /* 0x080fe20000000017 */
[-C--:B------:R-:W-:Y:S01]  /*10a0*/  FFMA R16, R4, R31.reuse, R19 ;  /* 0x0000001f04107223 */ /* 0x080fe20000000013 */
[----:B------:R-:W-:Y:S01]  /*10b0*/  FFMA R14, R14, R31, R37 ;  /* 0x0000001f0e0e7223 */ /* 0x000fe20000000025 */
[C---:B------:R-:W-:Y:S01]  /*10c0*/  FFMA R4, R30.reuse, R9, R5 ;  /* 0x000000091e047223 */ /* 0x040fe20000000005 */
[C---:B------:R-:W-:Y:S01]  /*10d0*/  FFMA R9, R30.reuse, R25, R10 ;  /* 0x000000191e097223 */ /* 0x040fe2000000000a */
[C---:B------:R-:W-:Y:S01]  /*10e0*/  FFMA R5, R30.reuse, R13, R36 ;  /* 0x0000000d1e057223 */ /* 0x040fe20000000024 */
[C---:B------:R-:W-:Y:S01]  /*10f0*/  FFMA R10, R30.reuse, R17, R12 ;  /* 0x000000111e0a7223 */ /* 0x040fe2000000000c */
[C---:B------:R-:W-:Y:S01]  /*1100*/  FFMA R8, R30.reuse, R11, R16 ;  /* 0x0000000b1e087223 */ /* 0x040fe20000000010 */
[----:B------:R-:W-:Y:S01]  /*1110*/  IMAD.WIDE R12, R29, R28, c[0x0][0x180] ;  /* 0x000060001d0c7625 */ /* 0x000fe200078e021c */
[----:B------:R-:W-:-:S03]  /*1120*/  FFMA R11, R30, R27, R14 ;  /* 0x0000001b1e0b7223 */ /* 0x000fc6000000000e */
[----:B------:R-:W-:Y:S01]  /*1130*/  IMAD.WIDE R28, R35, R28, c[0x0][0x180] ;  /* 0x00006000231c7625 */ /* 0x000fe200078e021c */
[----:B------:R0:W-:Y:S01]  /*1140*/  @P2 STG.E.128 [R12.64], R4 ;  /* 0x000000040c002986 */ /* 0x0001e2000c101d04 */
[----:B------:R-:W-:-:S03]  /*1150*/  MOV R25, 0x800 ;  /* 0x0000080000197802 */ /* 0x000fc60000000f00 */
[----:B------:R0:W-:Y:S01]  /*1160*/  @P3 STG.E.128 [R28.64], R8 ;  /* 0x000000081c003986 */ /* 0x0001e2000c101d04 */
[----:B------:R-:W-:Y:S05]  /*1170*/  @P0 BRA `(.L_x_0) ;  /* 0xfffff97000000947 */ /* 0x000fea000383ffff */
[----:B------:R-:W-:Y:S05]  /*1180*/  EXIT ;  /* 0x000000000000794d */ /* 0x000fea0003800000 */
.L_x_1:
[----:B------:R-:W-:-:S00]  /*1190*/  BRA `(.L_x_1) ;  /* 0xfffffff000007947 */ /* 0x000fc0000383ffff */
[----:B------:R-:W-:-:S00]  /*11a0*/  NOP ;  /* 0x0000000000007918 */ /* 0x000fc00000000000 */
        /* <DEDUP_REMOVED lines=13> */
.L_x_2:


//--------------------- .nv.shared.triton__0d1d2d3d4d5de6de --------------------------
	.section	.nv.shared.triton__0d1d2d3d4d5de6de,"aw",@nobits
	.align	16
